//
// Generated by NVIDIA NVVM Compiler
//
// Compiler Build ID: CL-36424714
// Cuda compilation tools, release 13.0, V13.0.88
// Based on NVVM 20.0.0
//

.version 9.0
.target sm_100
.address_size 64

	// .globl	_Z13reduce_kernelPfS_j
.extern .func  (.param .b32 func_retval0) vprintf
(
	.param .b64 vprintf_param_0,
	.param .b64 vprintf_param_1
)
;
.global .align 1 .b8 $str[39] = {66, 108, 111, 99, 107, 32, 37, 100, 44, 32, 116, 104, 114, 101, 97, 100, 32, 37, 100, 44, 32, 105, 32, 37, 100, 44, 32, 73, 110, 112, 117, 116, 58, 37, 102, 32, 10, 32};

.visible .entry _Z13reduce_kernelPfS_j(
	.param .u64 .ptr .align 1 _Z13reduce_kernelPfS_j_param_0,
	.param .u64 .ptr .align 1 _Z13reduce_kernelPfS_j_param_1,
	.param .u32 _Z13reduce_kernelPfS_j_param_2
)
{
	.local .align 8 .b8 	__local_depot0[24];
	.reg .b64 	%SP;
	.reg .b64 	%SPL;
	.reg .pred 	%p<6>;
	.reg .b32 	%r<17>;
	.reg .b32 	%f<6>;
	.reg .b64 	%rd<15>;
	.reg .b64 	%fd<2>;

	mov.u64 	%SPL, __local_depot0;
	cvta.local.u64 	%SP, %SPL;
	ld.param.u64 	%rd4, [_Z13reduce_kernelPfS_j_param_0];
	ld.param.u64 	%rd3, [_Z13reduce_kernelPfS_j_param_1];
	ld.param.u32 	%r8, [_Z13reduce_kernelPfS_j_param_2];
	cvta.to.global.u64 	%rd1, %rd4;
	add.u64 	%rd5, %SP, 0;
	add.u64 	%rd6, %SPL, 0;
	mov.u32 	%r1, %tid.x;
	mov.u32 	%r2, %ctaid.x;
	mov.u32 	%r3, %ntid.x;
	mul.lo.s32 	%r10, %r3, %r2;
	shl.b32 	%r11, %r10, 1;
	add.s32 	%r4, %r11, %r1;
	mul.wide.u32 	%rd7, %r4, 4;
	add.s64 	%rd2, %rd1, %rd7;
	ld.global.f32 	%f1, [%rd2];
	cvt.f64.f32 	%fd1, %f1;
	st.local.v2.u32 	[%rd6], {%r2, %r1};
	st.local.u32 	[%rd6+8], %r4;
	st.local.f64 	[%rd6+16], %fd1;
	mov.u64 	%rd8, $str;
	cvta.global.u64 	%rd9, %rd8;
	{ // callseq 0, 0
	.param .b64 param0;
	st.param.b64 	[param0], %rd9;
	.param .b64 param1;
	st.param.b64 	[param1], %rd5;
	.param .b32 retval0;
	call.uni (retval0), 
	vprintf, 
	(
	param0, 
	param1
	);
	ld.param.b32 	%r12, [retval0];
	} // callseq 0
	mov.b32 	%r16, 1;
$L__BB0_1:
	shl.b32 	%r6, %r16, 1;
	add.s32 	%r14, %r6, -1;
	and.b32  	%r15, %r14, %r1;
	setp.ne.s32 	%p1, %r15, 0;
	add.s32 	%r7, %r16, %r4;
	setp.ge.u32 	%p2, %r7, %r8;
	or.pred  	%p3, %p2, %p1;
	@%p3 bra 	$L__BB0_3;
	mul.wide.u32 	%rd10, %r7, 4;
	add.s64 	%rd11, %rd1, %rd10;
	ld.global.f32 	%f2, [%rd11];
	ld.global.f32 	%f3, [%rd2];
	add.f32 	%f4, %f2, %f3;
	st.global.f32 	[%rd2], %f4;
$L__BB0_3:
	bar.sync 	0;
	setp.le.u32 	%p4, %r6, %r3;
	mov.u32 	%r16, %r6;
	@%p4 bra 	$L__BB0_1;
	setp.ne.s32 	%p5, %r1, 0;
	@%p5 bra 	$L__BB0_6;
	ld.global.f32 	%f5, [%rd2];
	cvta.to.global.u64 	%rd12, %rd3;
	mul.wide.u32 	%rd13, %r2, 4;
	add.s64 	%rd14, %rd12, %rd13;
	st.global.f32 	[%rd14], %f5;
$L__BB0_6:
	ret;

}


// ===== COMPILED SASS (sm_100) =====

	.target	sm_100

	.elftype	@"ET_EXEC"


//--------------------- .note.nv.tkinfo           --------------------------
	.section	.note.nv.tkinfo,"",@"SHT_NOTE"
	.sectionflags	@"SHF_NOTE_NV_TKINFO"
	.tkinfo
        /*0018*/ 	.word	0x00000002
        /*0030*/ 	.string	""
        /*0030*/ 	.string	"ptxas"
        /*0030*/ 	.string	"Cuda compilation tools, release 13.0, V13.0.88"
        /*0030*/ 	.string	"Build cuda_13.0.r13.0/compiler.36424714_0"
        /*0030*/ 	.string	"-arch sm_100 -m 64 "



//--------------------- .note.nv.cuinfo           --------------------------
	.section	.note.nv.cuinfo,"",@"SHT_NOTE"
	.sectionflags	@"SHF_NOTE_NV_CUINFO"
        /*0018*/ 	.short	0x0002
        /*001a*/ 	.short	0x0064
        /*001c*/ 	.short	0x0082
	.zero		2


//--------------------- .nv.info                  --------------------------
	.section	.nv.info,"",@"SHT_CUDA_INFO"
	.align	4


	//----- nvinfo : EIATTR_REGCOUNT
	.align		4
        /*0000*/ 	.byte	0x04, 0x2f
        /*0002*/ 	.short	(.L_2 - .L_1)
	.align		4
.L_1:
        /*0004*/ 	.word	index@(_Z13reduce_kernelPfS_j)
        /*0008*/ 	.word	0x00000018


	//----- nvinfo : EIATTR_FRAME_SIZE
	.align		4
.L_2:
        /*000c*/ 	.byte	0x04, 0x11
        /*000e*/ 	.short	(.L_4 - .L_3)
	.align		4
.L_3:
        /*0010*/ 	.word	index@(_Z13reduce_kernelPfS_j)
        /*0014*/ 	.word	0x00000018


	//----- nvinfo : EIATTR_MIN_STACK_SIZE
	.align		4
.L_4:
        /*0018*/ 	.byte	0x04, 0x12
        /*001a*/ 	.short	(.L_6 - .L_5)
	.align		4
.L_5:
        /*001c*/ 	.word	index@(_Z13reduce_kernelPfS_j)
        /*0020*/ 	.word	0x00000018
.L_6:


//--------------------- .nv.compat                --------------------------
	.section	.nv.compat,"",@"SHT_CUDA_COMPAT_INFO"
	.align	4
        /*0000*/ 	.byte	0x02, 0x09, 0x00, 0x00, 0x02, 0x02, 0x01, 0x00, 0x02, 0x05, 0x05, 0x00, 0x03, 0x07, 0x01, 0x01
        /*0010*/ 	.byte	0x02, 0x03, 0x00, 0x00, 0x02, 0x06, 0x01, 0x00, 0x04, 0x0b, 0x08, 0x00, 0x09, 0x00, 0x00, 0x00
        /*0020*/ 	.byte	0x00, 0x00, 0x00, 0x00


//--------------------- .nv.info._Z13reduce_kernelPfS_j --------------------------
	.section	.nv.info._Z13reduce_kernelPfS_j,"",@"SHT_CUDA_INFO"
	.sectionflags	@""
	.align	4


	//----- nvinfo : EIATTR_CUDA_API_VERSION
	.align		4
        /*0000*/ 	.byte	0x04, 0x37
        /*0002*/ 	.short	(.L_8 - .L_7)
.L_7:
        /*0004*/ 	.word	0x00000082


	//----- nvinfo : EIATTR_KPARAM_INFO
	.align		4
.L_8:
        /*0008*/ 	.byte	0x04, 0x17
        /*000a*/ 	.short	(.L_10 - .L_9)
.L_9:
        /*000c*/ 	.word	0x00000000
        /*0010*/ 	.short	0x0002
        /*0012*/ 	.short	0x0010
        /*0014*/ 	.byte	0x00, 0xf0, 0x11, 0x00


	//----- nvinfo : EIATTR_KPARAM_INFO
	.align		4
.L_10:
        /*0018*/ 	.byte	0x04, 0x17
        /*001a*/ 	.short	(.L_12 - .L_11)
.L_11:
        /*001c*/ 	.word	0x00000000
        /*0020*/ 	.short	0x0001
        /*0022*/ 	.short	0x0008
        /*0024*/ 	.byte	0x00, 0xf5, 0x21, 0x00


	//----- nvinfo : EIATTR_KPARAM_INFO
	.align		4
.L_12:
        /*0028*/ 	.byte	0x04, 0x17
        /*002a*/ 	.short	(.L_14 - .L_13)
.L_13:
        /*002c*/ 	.word	0x00000000
        /*0030*/ 	.short	0x0000
        /*0032*/ 	.short	0x0000
        /*0034*/ 	.byte	0x00, 0xf5, 0x21, 0x00


	//----- nvinfo : EIATTR_SPARSE_MMA_MASK
	.align		4
.L_14:
        /*0038*/ 	.byte	0x03, 0x50
        /*003a*/ 	.short	0x0000


	//----- nvinfo : EIATTR_MAXREG_COUNT
	.align		4
        /*003c*/ 	.byte	0x03, 0x1b
        /*003e*/ 	.short	0x00ff


	//----- nvinfo : EIATTR_NUM_BARRIERS
	.align		4
        /*0040*/ 	.byte	0x02, 0x4c
        /*0042*/ 	.byte	0x01
	.zero		1


	//----- nvinfo : EIATTR_EXTERNS
	.align		4
        /*0044*/ 	.byte	0x04, 0x0f
        /*0046*/ 	.short	(.L_16 - .L_15)


	//   ....[0]....
	.align		4
.L_15:
        /*0048*/ 	.word	index@(vprintf)


	//----- nvinfo : EIATTR_MERCURY_ISA_VERSION
	.align		4
.L_16:
        /*004c*/ 	.byte	0x03, 0x5f
        /*004e*/ 	.short	0x0101


	//----- nvinfo : EIATTR_VRC_CTA_INIT_COUNT
	.align		4
        /*0050*/ 	.byte	0x02, 0x4a
	.zero		1
	.zero		1


	//----- nvinfo : EIATTR_SYSCALL_OFFSETS
	.align		4
        /*0054*/ 	.byte	0x04, 0x46
        /*0056*/ 	.short	(.L_18 - .L_17)


	//   ....[0]....
.L_17:
        /*0058*/ 	.word	0x000001a0


	//----- nvinfo : EIATTR_EXIT_INSTR_OFFSETS
	.align		4
.L_18:
        /*005c*/ 	.byte	0x04, 0x1c
        /*005e*/ 	.short	(.L_20 - .L_19)


	//   ....[0]....
.L_19:
        /*0060*/ 	.word	0x000002e0


	//   ....[1]....
        /*0064*/ 	.word	0x00000330


	//----- nvinfo : EIATTR_CRS_STACK_SIZE
	.align		4
.L_20:
        /*0068*/ 	.byte	0x04, 0x1e
        /*006a*/ 	.short	(.L_22 - .L_21)
.L_21:
        /*006c*/ 	.word	0x00000000


	//----- nvinfo : EIATTR_CBANK_PARAM_SIZE
	.align		4
.L_22:
        /*0070*/ 	.byte	0x03, 0x19
        /*0072*/ 	.short	0x0014


	//----- nvinfo : EIATTR_PARAM_CBANK
	.align		4
        /*0074*/ 	.byte	0x04, 0x0a
        /*0076*/ 	.short	(.L_24 - .L_23)
	.align		4
.L_23:
        /*0078*/ 	.word	index@(.nv.constant0._Z13reduce_kernelPfS_j)
        /*007c*/ 	.short	0x0380
        /*007e*/ 	.short	0x0014


	//----- nvinfo : EIATTR_SW_WAR
	.align		4
.L_24:
        /*0080*/ 	.byte	0x04, 0x36
        /*0082*/ 	.short	(.L_26 - .L_25)
.L_25:
        /*0084*/ 	.word	0x00000008
.L_26:


//--------------------- .nv.callgraph             --------------------------
	.section	.nv.callgraph,"",@"SHT_CUDA_CALLGRAPH"
	.align	4
	.sectionentsize	8
	.align		4
        /*0000*/ 	.word	0x00000000
	.align		4
        /*0004*/ 	.word	0xffffffff
	.align		4
        /*0008*/ 	.word	index@(_Z13reduce_kernelPfS_j)
	.align		4
        /*000c*/ 	.word	index@(vprintf)
	.align		4
        /*0010*/ 	.word	0x00000000
	.align		4
        /*0014*/ 	.word	0xfffffffe
	.align		4
        /*0018*/ 	.word	0x00000000
	.align		4
        /*001c*/ 	.word	0xfffffffd
	.align		4
        /*0020*/ 	.word	0x00000000
	.align		4
        /*0024*/ 	.word	0xfffffffc


//--------------------- .nv.constant4             --------------------------
	.section	.nv.constant4,"a",@progbits
	.align	8
	.align		8
.nv.constant4:
        /*0000*/ 	.dword	vprintf
	.align		8
        /*0008*/ 	.dword	$str


//--------------------- .text._Z13reduce_kernelPfS_j --------------------------
	.section	.text._Z13reduce_kernelPfS_j,"ax",@progbits
	.align	128
        .global         _Z13reduce_kernelPfS_j
        .type           _Z13reduce_kernelPfS_j,@function
        .size           _Z13reduce_kernelPfS_j,(.L_x_4 - _Z13reduce_kernelPfS_j)
        .other          _Z13reduce_kernelPfS_j,@"STO_CUDA_ENTRY STV_DEFAULT"
_Z13reduce_kernelPfS_j:
.text._Z13reduce_kernelPfS_j:
[----:B------:R-:W0:Y:S01]  /*0000*/  LDC R1, c[0x0][0x37c] ;  /* 0x0000df00ff017b82 */ /* 0x000e220000000800 */
[----:B------:R-:W1:Y:S01]  /*0010*/  S2R R18, SR_CTAID.X ;  /* 0x0000000000127919 */ /* 0x000e620000002500 */
[----:B------:R-:W2:Y:S06]  /*0020*/  LDCU UR5, c[0x0][0x2fc] ;  /* 0x00005f80ff0577ac */ /* 0x000eac0008000800 */
[----:B------:R-:W3:Y:S01]  /*0030*/  LDC.64 R16, c[0x0][0x380] ;  /* 0x0000e000ff107b82 */ /* 0x000ee20000000a00 */
[----:B0-----:R-:W-:Y:S01]  /*0040*/  VIADD R1, R1, 0xffffffe8 ;  /* 0xffffffe801017836 */ /* 0x001fe20000000000 */
[----:B------:R-:W0:Y:S01]  /*0050*/  S2R R19, SR_TID.X ;  /* 0x0000000000137919 */ /* 0x000e220000002100 */
[----:B------:R-:W1:Y:S01]  /*0060*/  LDCU UR38, c[0x0][0x360] ;  /* 0x00006c00ff2677ac */ /* 0x000e620008000800 */
[----:B------:R-:W4:Y:S01]  /*0070*/  LDCU.64 UR36, c[0x0][0x358] ;  /* 0x00006b00ff2477ac */ /* 0x000f220008000a00 */
[----:B------:R-:W-:Y:S01]  /*0080*/  MOV R3, 0x0 ;  /* 0x0000000000037802 */ /* 0x000fe20000000f00 */
[----:B------:R-:W5:Y:S01]  /*0090*/  LDCU UR4, c[0x0][0x2f8] ;  /* 0x00005f00ff0477ac */ /* 0x000f620008000800 */
[----:B------:R-:W2:Y:S01]  /*00a0*/  LDCU.64 UR6, c[0x4][0x8] ;  /* 0x01000100ff0677ac */ /* 0x000ea20008000a00 */
[----:B------:R-:W0:Y:S01]  /*00b0*/  LDCU UR39, c[0x0][0x390] ;  /* 0x00007200ff2777ac */ /* 0x000e220008000800 */
[----:B-1----:R-:W-:-:S04]  /*00c0*/  IMAD R2, R18, UR38, RZ ;  /* 0x0000002612027c24 */ /* 0x002fc8000f8e02ff */
[----:B0-----:R-:W-:-:S04]  /*00d0*/  IMAD R2, R2, 0x2, R19 ;  /* 0x0000000202027824 */ /* 0x001fc800078e0213 */
[----:B---3--:R-:W-:-:S05]  /*00e0*/  IMAD.WIDE.U32 R16, R2, 0x4, R16 ;  /* 0x0000000402107825 */ /* 0x008fca00078e0010 */
[----:B----4-:R-:W3:Y:S01]  /*00f0*/  LDG.E R0, desc[UR36][R16.64] ;  /* 0x0000002410007981 */ /* 0x010ee2000c1e1900 */
[----:B------:R0:W1:Y:S01]  /*0100*/  LDC.64 R10, c[0x4][R3] ;  /* 0x01000000030a7b82 */ /* 0x0000620000000a00 */
[----:B-----5:R-:W-:Y:S02]  /*0110*/  IADD3 R6, P0, PT, R1, UR4, RZ ;  /* 0x0000000401067c10 */ /* 0x020fe4000ff1e0ff */
[----:B------:R0:W-:Y:S01]  /*0120*/  STL.64 [R1], R18 ;  /* 0x0000001201007387 */ /* 0x0001e20000100a00 */
[----:B--2---:R-:W-:-:S03]  /*0130*/  MOV R4, UR6 ;  /* 0x0000000600047c02 */ /* 0x004fc60008000f00 */
[----:B------:R0:W-:Y:S01]  /*0140*/  STL [R1+0x8], R2 ;  /* 0x0000080201007387 */ /* 0x0001e20000100800 */
[----:B---3--:R-:W2:Y:S03]  /*0150*/  F2F.F64.F32 R8, R0 ;  /* 0x0000000000087310 */ /* 0x008ea60000201800 */
[----:B--2---:R0:W-:Y:S01]  /*0160*/  STL.64 [R1+0x10], R8 ;  /* 0x0000100801007387 */ /* 0x0041e20000100a00 */
[----:B------:R-:W-:Y:S01]  /*0170*/  IMAD.U32 R5, RZ, RZ, UR7 ;  /* 0x00000007ff057e24 */ /* 0x000fe2000f8e00ff */
[----:B-1----:R-:W-:-:S07]  /*0180*/  IADD3.X R7, PT, PT, RZ, UR5, RZ, P0, !PT ;  /* 0x00000005ff077c10 */ /* 0x002fce00087fe4ff */
[----:B------:R-:W-:-:S07]  /*0190*/  LEPC R20, `(.L_x_0) ;  /* 0x000000001014794e */ /* 0x000fce0000000000 */
[----:B0-----:R-:W-:Y:S05]  /*01a0*/  CALL.ABS.NOINC R10 ;  /* 0x000000000a007343 */ /* 0x001fea0003c00000 */
.L_x_0:
[----:B------:R-:W0:Y:S01]  /*01b0*/  LDC.64 R6, c[0x0][0x380] ;  /* 0x0000e000ff067b82 */ /* 0x000e220000000a00 */
[----:B------:R-:W-:-:S07]  /*01c0*/  IMAD.MOV.U32 R3, RZ, RZ, 0x1 ;  /* 0x00000001ff037424 */ /* 0x000fce00078e00ff */
.L_x_2:
[----:B------:R-:W-:Y:S02]  /*01d0*/  SHF.L.U32 R8, R3, 0x1, RZ ;  /* 0x0000000103087819 */ /* 0x000fe400000006ff */
[----:B------:R-:W-:-:S03]  /*01e0*/  IADD3 R5, PT, PT, R2, R3, RZ ;  /* 0x0000000302057210 */ /* 0x000fc60007ffe0ff */
[----:B------:R-:W-:-:S05]  /*01f0*/  VIADD R0, R8, 0xffffffff ;  /* 0xffffffff08007836 */ /* 0x000fca0000000000 */
[----:B------:R-:W-:-:S04]  /*0200*/  LOP3.LUT P0, RZ, R0, R19, RZ, 0xc0, !PT ;  /* 0x0000001300ff7212 */ /* 0x000fc8000780c0ff */
[----:B------:R-:W-:-:S13]  /*0210*/  ISETP.GE.U32.OR P0, PT, R5, UR39, P0 ;  /* 0x0000002705007c0c */ /* 0x000fda0008706470 */
[----:B------:R-:W-:Y:S05]  /*0220*/  @P0 BRA `(.L_x_1) ;  /* 0x0000000000140947 */ /* 0x000fea0003800000 */
[----:B0-----:R-:W-:Y:S01]  /*0230*/  IMAD.WIDE.U32 R4, R5, 0x4, R6 ;  /* 0x0000000405047825 */ /* 0x001fe200078e0006 */
[----:B------:R-:W2:Y:S05]  /*0240*/  LDG.E R3, desc[UR36][R16.64] ;  /* 0x0000002410037981 */ /* 0x000eaa000c1e1900 */
[----:B------:R-:W2:Y:S02]  /*0250*/  LDG.E R4, desc[UR36][R4.64] ;  /* 0x0000002404047981 */ /* 0x000ea4000c1e1900 */
[----:B--2---:R-:W-:-:S05]  /*0260*/  FADD R3, R4, R3 ;  /* 0x0000000304037221 */ /* 0x004fca0000000000 */
[----:B------:R1:W-:Y:S02]  /*0270*/  STG.E desc[UR36][R16.64], R3 ;  /* 0x0000000310007986 */ /* 0x0003e4000c101924 */
.L_x_1:
[----:B------:R-:W-:Y:S01]  /*0280*/  ISETP.GT.U32.AND P0, PT, R8, UR38, PT ;  /* 0x0000002608007c0c */ /* 0x000fe2000bf04070 */
[----:B------:R-:W-:Y:S05]  /*0290*/  WARPSYNC.ALL ;  /* 0x0000000000007948 */ /* 0x000fea0003800000 */
[----:B------:R-:W-:Y:S01]  /*02a0*/  BAR.SYNC.DEFER_BLOCKING 0x0 ;  /* 0x0000000000007b1d */ /* 0x000fe20000010000 */
[----:B-1----:R-:W-:-:S06]  /*02b0*/  IMAD.MOV.U32 R3, RZ, RZ, R8 ;  /* 0x000000ffff037224 */ /* 0x002fcc00078e0008 */
[----:B------:R-:W-:Y:S05]  /*02c0*/  @!P0 BRA `(.L_x_2) ;  /* 0xfffffffc00c08947 */ /* 0x000fea000383ffff */
[----:B------:R-:W-:-:S13]  /*02d0*/  ISETP.NE.AND P0, PT, R19, RZ, PT ;  /* 0x000000ff1300720c */ /* 0x000fda0003f05270 */
[----:B------:R-:W-:Y:S05]  /*02e0*/  @P0 EXIT ;  /* 0x000000000000094d */ /* 0x000fea0003800000 */
[----:B------:R-:W2:Y:S01]  /*02f0*/  LDG.E R17, desc[UR36][R16.64] ;  /* 0x0000002410117981 */ /* 0x000ea2000c1e1900 */
[----:B------:R-:W1:Y:S02]  /*0300*/  LDC.64 R2, c[0x0][0x388] ;  /* 0x0000e200ff027b82 */ /* 0x000e640000000a00 */
[----:B-1----:R-:W-:-:S05]  /*0310*/  IMAD.WIDE.U32 R18, R18, 0x4, R2 ;  /* 0x0000000412127825 */ /* 0x002fca00078e0002 */
[----:B--2---:R-:W-:Y:S01]  /*0320*/  STG.E desc[UR36][R18.64], R17 ;  /* 0x0000001112007986 */ /* 0x004fe2000c101924 */
[----:B------:R-:W-:Y:S05]  /*0330*/  EXIT ;  /* 0x000000000000794d */ /* 0x000fea0003800000 */
.L_x_3:
[----:B------:R-:W-:-:S00]  /*0340*/  BRA `(.L_x_3) ;  /* 0xfffffffc00fc7947 */ /* 0x000fc0000383ffff */
[----:B------:R-:W-:-:S00]  /*0350*/  NOP ;  /* 0x0000000000007918 */ /* 0x000fc00000000000 */
        /* <DEDUP_REMOVED lines=10> */
.L_x_4:


//--------------------- .nv.global.init           --------------------------
	.section	.nv.global.init,"aw",@progbits
.nv.global.init:
	.type		$str,@object
	.size		$str,(.L_0 - $str)
$str:
        /*0000*/ 	.byte	0x42, 0x6c, 0x6f, 0x63, 0x6b, 0x20, 0x25, 0x64, 0x2c, 0x20, 0x74, 0x68, 0x72, 0x65, 0x61, 0x64
        /*0010*/ 	.byte	0x20, 0x25, 0x64, 0x2c, 0x20, 0x69, 0x20, 0x25, 0x64, 0x2c, 0x20, 0x49, 0x6e, 0x70, 0x75, 0x74
        /*0020*/ 	.byte	0x3a, 0x25, 0x66, 0x20, 0x0a, 0x20, 0x00
.L_0:


//--------------------- .nv.shared.reserved.0     --------------------------
	.section	.nv.shared.reserved.0,"aw",@nobits
	.weak		__nv_reservedSMEM_offset_0_alias
	.size		__nv_reservedSMEM_offset_0_alias, 0, 64
	.other		__nv_reservedSMEM_offset_0_alias,@"STO_CUDA_RESERVED_SHARED STV_DEFAULT"
__nv_reservedSMEM_offset_0_alias:
	.zero		0
	.zero		64


//--------------------- .nv.constant0._Z13reduce_kernelPfS_j --------------------------
	.section	.nv.constant0._Z13reduce_kernelPfS_j,"a",@progbits
	.sectionflags	@""
	.align	4
.nv.constant0._Z13reduce_kernelPfS_j:
	.zero		916


//--------------------- SYMBOLS --------------------------

	.type		.nv.reservedSmem.offset0,@object
	.size		.nv.reservedSmem.offset0,0x4
	.type		vprintf,@function
